//
// Generated by NVIDIA NVVM Compiler
//
// Compiler Build ID: CL-36424714
// Cuda compilation tools, release 13.0, V13.0.88
// Based on NVVM 20.0.0
//

.version 9.0
.target sm_100
.address_size 64

	// .globl	_Z13print_detailsv
.extern .func  (.param .b32 func_retval0) vprintf
(
	.param .b64 vprintf_param_0,
	.param .b64 vprintf_param_1
)
;
.global .align 1 .b8 $str[142] = {98, 108, 111, 99, 107, 73, 100, 120, 46, 120, 58, 32, 37, 100, 44, 32, 98, 108, 111, 99, 107, 73, 100, 120, 46, 121, 58, 32, 37, 100, 44, 32, 98, 108, 111, 99, 107, 73, 100, 120, 46, 122, 58, 32, 37, 100, 44, 32, 98, 108, 111, 99, 107, 68, 105, 109, 46, 120, 58, 32, 37, 100, 44, 32, 98, 108, 111, 99, 107, 68, 105, 109, 46, 121, 58, 32, 37, 100, 44, 32, 98, 108, 111, 99, 107, 68, 105, 109, 46, 122, 58, 32, 37, 100, 44, 32, 103, 114, 105, 100, 68, 105, 109, 46, 120, 58, 32, 37, 100, 44, 32, 103, 114, 105, 100, 68, 105, 109, 46, 121, 58, 32, 37, 100, 44, 32, 103, 114, 105, 100, 68, 105, 109, 46, 122, 58, 32, 37, 100, 32, 10};

.visible .entry _Z13print_detailsv()
{
	.local .align 8 .b8 	__local_depot0[40];
	.reg .b64 	%SP;
	.reg .b64 	%SPL;
	.reg .b32 	%r<12>;
	.reg .b64 	%rd<5>;

	mov.u64 	%SPL, __local_depot0;
	cvta.local.u64 	%SP, %SPL;
	add.u64 	%rd1, %SP, 0;
	add.u64 	%rd2, %SPL, 0;
	mov.u32 	%r1, %ctaid.x;
	mov.u32 	%r2, %ctaid.y;
	mov.u32 	%r3, %ctaid.z;
	mov.u32 	%r4, %ntid.x;
	mov.u32 	%r5, %ntid.y;
	mov.u32 	%r6, %ntid.z;
	mov.u32 	%r7, %nctaid.x;
	mov.u32 	%r8, %nctaid.y;
	mov.u32 	%r9, %nctaid.z;
	st.local.v2.u32 	[%rd2], {%r1, %r2};
	st.local.v2.u32 	[%rd2+8], {%r3, %r4};
	st.local.v2.u32 	[%rd2+16], {%r5, %r6};
	st.local.v2.u32 	[%rd2+24], {%r7, %r8};
	st.local.u32 	[%rd2+32], %r9;
	mov.u64 	%rd3, $str;
	cvta.global.u64 	%rd4, %rd3;
	{ // callseq 0, 0
	.param .b64 param0;
	st.param.b64 	[param0], %rd4;
	.param .b64 param1;
	st.param.b64 	[param1], %rd1;
	.param .b32 retval0;
	call.uni (retval0), 
	vprintf, 
	(
	param0, 
	param1
	);
	ld.param.b32 	%r10, [retval0];
	} // callseq 0
	ret;

}


// ===== COMPILED SASS (sm_100) =====

	.target	sm_100

	.elftype	@"ET_EXEC"


//--------------------- .note.nv.tkinfo           --------------------------
	.section	.note.nv.tkinfo,"",@"SHT_NOTE"
	.sectionflags	@"SHF_NOTE_NV_TKINFO"
	.tkinfo
        /*0018*/ 	.word	0x00000002
        /*0030*/ 	.string	""
        /*0030*/ 	.string	"ptxas"
        /*0030*/ 	.string	"Cuda compilation tools, release 13.0, V13.0.88"
        /*0030*/ 	.string	"Build cuda_13.0.r13.0/compiler.36424714_0"
        /*0030*/ 	.string	"-arch sm_100 -m 64 "



//--------------------- .note.nv.cuinfo           --------------------------
	.section	.note.nv.cuinfo,"",@"SHT_NOTE"
	.sectionflags	@"SHF_NOTE_NV_CUINFO"
        /*0018*/ 	.short	0x0002
        /*001a*/ 	.short	0x0064
        /*001c*/ 	.short	0x0082
	.zero		2


//--------------------- .nv.info                  --------------------------
	.section	.nv.info,"",@"SHT_CUDA_INFO"
	.align	4


	//----- nvinfo : EIATTR_REGCOUNT
	.align		4
        /*0000*/ 	.byte	0x04, 0x2f
        /*0002*/ 	.short	(.L_2 - .L_1)
	.align		4
.L_1:
        /*0004*/ 	.word	index@(_Z13print_detailsv)
        /*0008*/ 	.word	0x00000018


	//----- nvinfo : EIATTR_FRAME_SIZE
	.align		4
.L_2:
        /*000c*/ 	.byte	0x04, 0x11
        /*000e*/ 	.short	(.L_4 - .L_3)
	.align		4
.L_3:
        /*0010*/ 	.word	index@(_Z13print_detailsv)
        /*0014*/ 	.word	0x00000028


	//----- nvinfo : EIATTR_MIN_STACK_SIZE
	.align		4
.L_4:
        /*0018*/ 	.byte	0x04, 0x12
        /*001a*/ 	.short	(.L_6 - .L_5)
	.align		4
.L_5:
        /*001c*/ 	.word	index@(_Z13print_detailsv)
        /*0020*/ 	.word	0x00000028
.L_6:


//--------------------- .nv.compat                --------------------------
	.section	.nv.compat,"",@"SHT_CUDA_COMPAT_INFO"
	.align	4
        /*0000*/ 	.byte	0x02, 0x09, 0x00, 0x00, 0x02, 0x02, 0x01, 0x00, 0x02, 0x05, 0x05, 0x00, 0x03, 0x07, 0x01, 0x01
        /*0010*/ 	.byte	0x02, 0x03, 0x00, 0x00, 0x02, 0x06, 0x01, 0x00, 0x04, 0x0b, 0x08, 0x00, 0x09, 0x00, 0x00, 0x00
        /*0020*/ 	.byte	0x00, 0x00, 0x00, 0x00


//--------------------- .nv.info._Z13print_detailsv --------------------------
	.section	.nv.info._Z13print_detailsv,"",@"SHT_CUDA_INFO"
	.sectionflags	@""
	.align	4


	//----- nvinfo : EIATTR_CUDA_API_VERSION
	.align		4
        /*0000*/ 	.byte	0x04, 0x37
        /*0002*/ 	.short	(.L_8 - .L_7)
.L_7:
        /*0004*/ 	.word	0x00000082


	//----- nvinfo : EIATTR_SPARSE_MMA_MASK
	.align		4
.L_8:
        /*0008*/ 	.byte	0x03, 0x50
        /*000a*/ 	.short	0x0000


	//----- nvinfo : EIATTR_MAXREG_COUNT
	.align		4
        /*000c*/ 	.byte	0x03, 0x1b
        /*000e*/ 	.short	0x00ff


	//----- nvinfo : EIATTR_EXTERNS
	.align		4
        /*0010*/ 	.byte	0x04, 0x0f
        /*0012*/ 	.short	(.L_10 - .L_9)


	//   ....[0]....
	.align		4
.L_9:
        /*0014*/ 	.word	index@(vprintf)


	//----- nvinfo : EIATTR_MERCURY_ISA_VERSION
	.align		4
.L_10:
        /*0018*/ 	.byte	0x03, 0x5f
        /*001a*/ 	.short	0x0101


	//----- nvinfo : EIATTR_VRC_CTA_INIT_COUNT
	.align		4
        /*001c*/ 	.byte	0x02, 0x4a
	.zero		1
	.zero		1


	//----- nvinfo : EIATTR_SYSCALL_OFFSETS
	.align		4
        /*0020*/ 	.byte	0x04, 0x46
        /*0022*/ 	.short	(.L_12 - .L_11)


	//   ....[0]....
.L_11:
        /*0024*/ 	.word	0x000001a0


	//----- nvinfo : EIATTR_EXIT_INSTR_OFFSETS
	.align		4
.L_12:
        /*0028*/ 	.byte	0x04, 0x1c
        /*002a*/ 	.short	(.L_14 - .L_13)


	//   ....[0]....
.L_13:
        /*002c*/ 	.word	0x000001b0


	//----- nvinfo : EIATTR_SW_WAR
	.align		4
.L_14:
        /*0030*/ 	.byte	0x04, 0x36
        /*0032*/ 	.short	(.L_16 - .L_15)
.L_15:
        /*0034*/ 	.word	0x00000008
.L_16:


//--------------------- .nv.callgraph             --------------------------
	.section	.nv.callgraph,"",@"SHT_CUDA_CALLGRAPH"
	.align	4
	.sectionentsize	8
	.align		4
        /*0000*/ 	.word	0x00000000
	.align		4
        /*0004*/ 	.word	0xffffffff
	.align		4
        /*0008*/ 	.word	index@(_Z13print_detailsv)
	.align		4
        /*000c*/ 	.word	index@(vprintf)
	.align		4
        /*0010*/ 	.word	0x00000000
	.align		4
        /*0014*/ 	.word	0xfffffffe
	.align		4
        /*0018*/ 	.word	0x00000000
	.align		4
        /*001c*/ 	.word	0xfffffffd
	.align		4
        /*0020*/ 	.word	0x00000000
	.align		4
        /*0024*/ 	.word	0xfffffffc


//--------------------- .nv.constant4             --------------------------
	.section	.nv.constant4,"a",@progbits
	.align	8
	.align		8
.nv.constant4:
        /*0000*/ 	.dword	vprintf
	.align		8
        /*0008*/ 	.dword	$str


//--------------------- .text._Z13print_detailsv  --------------------------
	.section	.text._Z13print_detailsv,"ax",@progbits
	.align	128
        .global         _Z13print_detailsv
        .type           _Z13print_detailsv,@function
        .size           _Z13print_detailsv,(.L_x_2 - _Z13print_detailsv)
        .other          _Z13print_detailsv,@"STO_CUDA_ENTRY STV_DEFAULT"
_Z13print_detailsv:
.text._Z13print_detailsv:
[----:B------:R-:W0:Y:S01]  /*0000*/  LDC R1, c[0x0][0x37c] ;  /* 0x0000df00ff017b82 */ /* 0x000e220000000800 */
[----:B------:R-:W1:Y:S01]  /*0010*/  S2R R8, SR_CTAID.X ;  /* 0x0000000000087919 */ /* 0x000e620000002500 */
[----:B------:R-:W2:Y:S06]  /*0020*/  LDCU UR5, c[0x0][0x2fc] ;  /* 0x00005f80ff0577ac */ /* 0x000eac0008000800 */
[----:B------:R-:W3:Y:S01]  /*0030*/  LDC R11, c[0x0][0x360] ;  /* 0x0000d800ff0b7b82 */ /* 0x000ee20000000800 */
[----:B0-----:R-:W-:Y:S01]  /*0040*/  VIADD R1, R1, 0xffffffd8 ;  /* 0xffffffd801017836 */ /* 0x001fe20000000000 */
[----:B------:R-:W1:Y:S01]  /*0050*/  S2R R9, SR_CTAID.Y ;  /* 0x0000000000097919 */ /* 0x000e620000002600 */
[----:B------:R-:W-:Y:S01]  /*0060*/  MOV R0, 0x0 ;  /* 0x0000000000007802 */ /* 0x000fe20000000f00 */
[----:B------:R-:W0:Y:S01]  /*0070*/  LDCU UR4, c[0x0][0x2f8] ;  /* 0x00005f00ff0477ac */ /* 0x000e220008000800 */
[----:B------:R-:W3:Y:S03]  /*0080*/  S2R R10, SR_CTAID.Z ;  /* 0x00000000000a7919 */ /* 0x000ee60000002700 */
[----:B------:R-:W4:Y:S01]  /*0090*/  LDC R12, c[0x0][0x364] ;  /* 0x0000d900ff0c7b82 */ /* 0x000f220000000800 */
[----:B------:R-:W5:Y:S07]  /*00a0*/  LDCU.64 UR6, c[0x4][0x8] ;  /* 0x01000100ff0677ac */ /* 0x000f6e0008000a00 */
[----:B------:R-:W4:Y:S01]  /*00b0*/  LDC R13, c[0x0][0x368] ;  /* 0x0000da00ff0d7b82 */ /* 0x000f220000000800 */
[----:B0-----:R-:W-:-:S07]  /*00c0*/  IADD3 R6, P0, PT, R1, UR4, RZ ;  /* 0x0000000401067c10 */ /* 0x001fce000ff1e0ff */
[----:B------:R-:W0:Y:S01]  /*00d0*/  LDC R14, c[0x0][0x370] ;  /* 0x0000dc00ff0e7b82 */ /* 0x000e220000000800 */
[----:B-----5:R-:W-:Y:S01]  /*00e0*/  IMAD.U32 R4, RZ, RZ, UR6 ;  /* 0x00000006ff047e24 */ /* 0x020fe2000f8e00ff */
[----:B------:R-:W-:Y:S01]  /*00f0*/  MOV R5, UR7 ;  /* 0x0000000700057c02 */ /* 0x000fe20008000f00 */
[----:B--2---:R-:W-:-:S05]  /*0100*/  IMAD.X R7, RZ, RZ, UR5, P0 ;  /* 0x00000005ff077e24 */ /* 0x004fca00080e06ff */
[----:B------:R-:W0:Y:S01]  /*0110*/  LDC R15, c[0x0][0x374] ;  /* 0x0000dd00ff0f7b82 */ /* 0x000e220000000800 */
[----:B-1----:R1:W-:Y:S04]  /*0120*/  STL.64 [R1], R8 ;  /* 0x0000000801007387 */ /* 0x0023e80000100a00 */
[----:B---3--:R1:W-:Y:S03]  /*0130*/  STL.64 [R1+0x8], R10 ;  /* 0x0000080a01007387 */ /* 0x0083e60000100a00 */
[----:B------:R-:W2:Y:S01]  /*0140*/  LDC R16, c[0x0][0x378] ;  /* 0x0000de00ff107b82 */ /* 0x000ea20000000800 */
[----:B----4-:R1:W-:Y:S07]  /*0150*/  STL.64 [R1+0x10], R12 ;  /* 0x0000100c01007387 */ /* 0x0103ee0000100a00 */
[----:B------:R1:W3:Y:S01]  /*0160*/  LDC.64 R2, c[0x4][R0] ;  /* 0x0100000000027b82 */ /* 0x0002e20000000a00 */
[----:B0-----:R1:W-:Y:S04]  /*0170*/  STL.64 [R1+0x18], R14 ;  /* 0x0000180e01007387 */ /* 0x0013e80000100a00 */
[----:B--2---:R1:W-:Y:S02]  /*0180*/  STL [R1+0x20], R16 ;  /* 0x0000201001007387 */ /* 0x0043e40000100800 */
[----:B------:R-:W-:-:S07]  /*0190*/  LEPC R20, `(.L_x_0) ;  /* 0x000000001014794e */ /* 0x000fce0000000000 */
[----:B-1-3--:R-:W-:Y:S05]  /*01a0*/  CALL.ABS.NOINC R2 ;  /* 0x0000000002007343 */ /* 0x00afea0003c00000 */
.L_x_0:
[----:B------:R-:W-:Y:S05]  /*01b0*/  EXIT ;  /* 0x000000000000794d */ /* 0x000fea0003800000 */
.L_x_1:
[----:B------:R-:W-:-:S00]  /*01c0*/  BRA `(.L_x_1) ;  /* 0xfffffffc00fc7947 */ /* 0x000fc0000383ffff */
[----:B------:R-:W-:-:S00]  /*01d0*/  NOP ;  /* 0x0000000000007918 */ /* 0x000fc00000000000 */
        /* <DEDUP_REMOVED lines=10> */
.L_x_2:


//--------------------- .nv.global.init           --------------------------
	.section	.nv.global.init,"aw",@progbits
.nv.global.init:
	.type		$str,@object
	.size		$str,(.L_0 - $str)
$str:
        /*0000*/ 	.byte	0x62, 0x6c, 0x6f, 0x63, 0x6b, 0x49, 0x64, 0x78, 0x2e, 0x78, 0x3a, 0x20, 0x25, 0x64, 0x2c, 0x20
        /*0010*/ 	.byte	0x62, 0x6c, 0x6f, 0x63, 0x6b, 0x49, 0x64, 0x78, 0x2e, 0x79, 0x3a, 0x20, 0x25, 0x64, 0x2c, 0x20
        /*0020*/ 	.byte	0x62, 0x6c, 0x6f, 0x63, 0x6b, 0x49, 0x64, 0x78, 0x2e, 0x7a, 0x3a, 0x20, 0x25, 0x64, 0x2c, 0x20
        /*0030*/ 	.byte	0x62, 0x6c, 0x6f, 0x63, 0x6b, 0x44, 0x69, 0x6d, 0x2e, 0x78, 0x3a, 0x20, 0x25, 0x64, 0x2c, 0x20
        /*0040*/ 	.byte	0x62, 0x6c, 0x6f, 0x63, 0x6b, 0x44, 0x69, 0x6d, 0x2e, 0x79, 0x3a, 0x20, 0x25, 0x64, 0x2c, 0x20
        /*0050*/ 	.byte	0x62, 0x6c, 0x6f, 0x63, 0x6b, 0x44, 0x69, 0x6d, 0x2e, 0x7a, 0x3a, 0x20, 0x25, 0x64, 0x2c, 0x20
        /*0060*/ 	.byte	0x67, 0x72, 0x69, 0x64, 0x44, 0x69, 0x6d, 0x2e, 0x78, 0x3a, 0x20, 0x25, 0x64, 0x2c, 0x20, 0x67
        /*0070*/ 	.byte	0x72, 0x69, 0x64, 0x44, 0x69, 0x6d, 0x2e, 0x79, 0x3a, 0x20, 0x25, 0x64, 0x2c, 0x20, 0x67, 0x72
        /*0080*/ 	.byte	0x69, 0x64, 0x44, 0x69, 0x6d, 0x2e, 0x7a, 0x3a, 0x20, 0x25, 0x64, 0x20, 0x0a, 0x00
.L_0:


//--------------------- .nv.shared.reserved.0     --------------------------
	.section	.nv.shared.reserved.0,"aw",@nobits
	.weak		__nv_reservedSMEM_offset_0_alias
	.size		__nv_reservedSMEM_offset_0_alias, 0, 64
	.other		__nv_reservedSMEM_offset_0_alias,@"STO_CUDA_RESERVED_SHARED STV_DEFAULT"
__nv_reservedSMEM_offset_0_alias:
	.zero		0
	.zero		64


//--------------------- .nv.constant0._Z13print_detailsv --------------------------
	.section	.nv.constant0._Z13print_detailsv,"a",@progbits
	.sectionflags	@""
	.align	4
.nv.constant0._Z13print_detailsv:
	.zero		896


//--------------------- SYMBOLS --------------------------

	.type		.nv.reservedSmem.offset0,@object
	.size		.nv.reservedSmem.offset0,0x4
	.type		vprintf,@function
